//
// Generated by NVIDIA NVVM Compiler
//
// Compiler Build ID: CL-36424714
// Cuda compilation tools, release 13.0, V13.0.88
// Based on NVVM 20.0.0
//

.version 9.0
.target sm_100
.address_size 64

	// .globl	_Z12helloFromGPUv
.extern .func  (.param .b32 func_retval0) vprintf
(
	.param .b64 vprintf_param_0,
	.param .b64 vprintf_param_1
)
;
.global .align 1 .b8 $str[41] = {72, 101, 108, 108, 111, 32, 67, 117, 100, 97, 32, 56, 46, 48, 33, 40, 70, 114, 111, 109, 32, 71, 80, 85, 32, 116, 104, 114, 101, 97, 100, 32, 110, 111, 58, 32, 37, 100, 41, 10};

.visible .entry _Z12helloFromGPUv()
{
	.local .align 8 .b8 	__local_depot0[8];
	.reg .b64 	%SP;
	.reg .b64 	%SPL;
	.reg .b32 	%r<4>;
	.reg .b64 	%rd<5>;

	mov.u64 	%SPL, __local_depot0;
	cvta.local.u64 	%SP, %SPL;
	add.u64 	%rd1, %SP, 0;
	add.u64 	%rd2, %SPL, 0;
	mov.u32 	%r1, %tid.x;
	st.local.u32 	[%rd2], %r1;
	mov.u64 	%rd3, $str;
	cvta.global.u64 	%rd4, %rd3;
	{ // callseq 0, 0
	.param .b64 param0;
	st.param.b64 	[param0], %rd4;
	.param .b64 param1;
	st.param.b64 	[param1], %rd1;
	.param .b32 retval0;
	call.uni (retval0), 
	vprintf, 
	(
	param0, 
	param1
	);
	ld.param.b32 	%r2, [retval0];
	} // callseq 0
	ret;

}


// ===== COMPILED SASS (sm_100) =====

	.target	sm_100

	.elftype	@"ET_EXEC"


//--------------------- .note.nv.tkinfo           --------------------------
	.section	.note.nv.tkinfo,"",@"SHT_NOTE"
	.sectionflags	@"SHF_NOTE_NV_TKINFO"
	.tkinfo
        /*0018*/ 	.word	0x00000002
        /*0030*/ 	.string	""
        /*0030*/ 	.string	"ptxas"
        /*0030*/ 	.string	"Cuda compilation tools, release 13.0, V13.0.88"
        /*0030*/ 	.string	"Build cuda_13.0.r13.0/compiler.36424714_0"
        /*0030*/ 	.string	"-arch sm_100 -m 64 "



//--------------------- .note.nv.cuinfo           --------------------------
	.section	.note.nv.cuinfo,"",@"SHT_NOTE"
	.sectionflags	@"SHF_NOTE_NV_CUINFO"
        /*0018*/ 	.short	0x0002
        /*001a*/ 	.short	0x0064
        /*001c*/ 	.short	0x0082
	.zero		2


//--------------------- .nv.info                  --------------------------
	.section	.nv.info,"",@"SHT_CUDA_INFO"
	.align	4


	//----- nvinfo : EIATTR_REGCOUNT
	.align		4
        /*0000*/ 	.byte	0x04, 0x2f
        /*0002*/ 	.short	(.L_2 - .L_1)
	.align		4
.L_1:
        /*0004*/ 	.word	index@(_Z12helloFromGPUv)
        /*0008*/ 	.word	0x00000018


	//----- nvinfo : EIATTR_FRAME_SIZE
	.align		4
.L_2:
        /*000c*/ 	.byte	0x04, 0x11
        /*000e*/ 	.short	(.L_4 - .L_3)
	.align		4
.L_3:
        /*0010*/ 	.word	index@(_Z12helloFromGPUv)
        /*0014*/ 	.word	0x00000008


	//----- nvinfo : EIATTR_MIN_STACK_SIZE
	.align		4
.L_4:
        /*0018*/ 	.byte	0x04, 0x12
        /*001a*/ 	.short	(.L_6 - .L_5)
	.align		4
.L_5:
        /*001c*/ 	.word	index@(_Z12helloFromGPUv)
        /*0020*/ 	.word	0x00000008
.L_6:


//--------------------- .nv.compat                --------------------------
	.section	.nv.compat,"",@"SHT_CUDA_COMPAT_INFO"
	.align	4
        /*0000*/ 	.byte	0x02, 0x09, 0x00, 0x00, 0x02, 0x02, 0x01, 0x00, 0x02, 0x05, 0x05, 0x00, 0x03, 0x07, 0x01, 0x01
        /*0010*/ 	.byte	0x02, 0x03, 0x00, 0x00, 0x02, 0x06, 0x01, 0x00, 0x04, 0x0b, 0x08, 0x00, 0x09, 0x00, 0x00, 0x00
        /*0020*/ 	.byte	0x00, 0x00, 0x00, 0x00


//--------------------- .nv.info._Z12helloFromGPUv --------------------------
	.section	.nv.info._Z12helloFromGPUv,"",@"SHT_CUDA_INFO"
	.sectionflags	@""
	.align	4


	//----- nvinfo : EIATTR_CUDA_API_VERSION
	.align		4
        /*0000*/ 	.byte	0x04, 0x37
        /*0002*/ 	.short	(.L_8 - .L_7)
.L_7:
        /*0004*/ 	.word	0x00000082


	//----- nvinfo : EIATTR_SPARSE_MMA_MASK
	.align		4
.L_8:
        /*0008*/ 	.byte	0x03, 0x50
        /*000a*/ 	.short	0x0000


	//----- nvinfo : EIATTR_MAXREG_COUNT
	.align		4
        /*000c*/ 	.byte	0x03, 0x1b
        /*000e*/ 	.short	0x00ff


	//----- nvinfo : EIATTR_EXTERNS
	.align		4
        /*0010*/ 	.byte	0x04, 0x0f
        /*0012*/ 	.short	(.L_10 - .L_9)


	//   ....[0]....
	.align		4
.L_9:
        /*0014*/ 	.word	index@(vprintf)


	//----- nvinfo : EIATTR_MERCURY_ISA_VERSION
	.align		4
.L_10:
        /*0018*/ 	.byte	0x03, 0x5f
        /*001a*/ 	.short	0x0101


	//----- nvinfo : EIATTR_VRC_CTA_INIT_COUNT
	.align		4
        /*001c*/ 	.byte	0x02, 0x4a
	.zero		1
	.zero		1


	//----- nvinfo : EIATTR_SYSCALL_OFFSETS
	.align		4
        /*0020*/ 	.byte	0x04, 0x46
        /*0022*/ 	.short	(.L_12 - .L_11)


	//   ....[0]....
.L_11:
        /*0024*/ 	.word	0x000000e0


	//----- nvinfo : EIATTR_EXIT_INSTR_OFFSETS
	.align		4
.L_12:
        /*0028*/ 	.byte	0x04, 0x1c
        /*002a*/ 	.short	(.L_14 - .L_13)


	//   ....[0]....
.L_13:
        /*002c*/ 	.word	0x000000f0


	//----- nvinfo : EIATTR_SW_WAR
	.align		4
.L_14:
        /*0030*/ 	.byte	0x04, 0x36
        /*0032*/ 	.short	(.L_16 - .L_15)
.L_15:
        /*0034*/ 	.word	0x00000008
.L_16:


//--------------------- .nv.callgraph             --------------------------
	.section	.nv.callgraph,"",@"SHT_CUDA_CALLGRAPH"
	.align	4
	.sectionentsize	8
	.align		4
        /*0000*/ 	.word	0x00000000
	.align		4
        /*0004*/ 	.word	0xffffffff
	.align		4
        /*0008*/ 	.word	index@(_Z12helloFromGPUv)
	.align		4
        /*000c*/ 	.word	index@(vprintf)
	.align		4
        /*0010*/ 	.word	0x00000000
	.align		4
        /*0014*/ 	.word	0xfffffffe
	.align		4
        /*0018*/ 	.word	0x00000000
	.align		4
        /*001c*/ 	.word	0xfffffffd
	.align		4
        /*0020*/ 	.word	0x00000000
	.align		4
        /*0024*/ 	.word	0xfffffffc


//--------------------- .nv.constant4             --------------------------
	.section	.nv.constant4,"a",@progbits
	.align	8
	.align		8
.nv.constant4:
        /*0000*/ 	.dword	vprintf
	.align		8
        /*0008*/ 	.dword	$str


//--------------------- .text._Z12helloFromGPUv   --------------------------
	.section	.text._Z12helloFromGPUv,"ax",@progbits
	.align	128
        .global         _Z12helloFromGPUv
        .type           _Z12helloFromGPUv,@function
        .size           _Z12helloFromGPUv,(.L_x_2 - _Z12helloFromGPUv)
        .other          _Z12helloFromGPUv,@"STO_CUDA_ENTRY STV_DEFAULT"
_Z12helloFromGPUv:
.text._Z12helloFromGPUv:
[----:B------:R-:W0:Y:S01]  /*0000*/  LDC R1, c[0x0][0x37c] ;  /* 0x0000df00ff017b82 */ /* 0x000e220000000800 */
[----:B------:R-:W1:Y:S01]  /*0010*/  S2R R8, SR_TID.X ;  /* 0x0000000000087919 */ /* 0x000e620000002100 */
[----:B0-----:R-:W-:Y:S01]  /*0020*/  VIADD R1, R1, 0xfffffff8 ;  /* 0xfffffff801017836 */ /* 0x001fe20000000000 */
[----:B------:R-:W-:Y:S01]  /*0030*/  MOV R0, 0x0 ;  /* 0x0000000000007802 */ /* 0x000fe20000000f00 */
[----:B------:R-:W0:Y:S04]  /*0040*/  LDCU UR4, c[0x0][0x2f8] ;  /* 0x00005f00ff0477ac */ /* 0x000e280008000800 */
[----:B------:R2:W3:Y:S01]  /*0050*/  LDC.64 R2, c[0x4][R0] ;  /* 0x0100000000027b82 */ /* 0x0004e20000000a00 */
[----:B------:R-:W4:Y:S01]  /*0060*/  LDCU.64 UR6, c[0x4][0x8] ;  /* 0x01000100ff0677ac */ /* 0x000f220008000a00 */
[----:B------:R-:W5:Y:S01]  /*0070*/  LDCU UR5, c[0x0][0x2fc] ;  /* 0x00005f80ff0577ac */ /* 0x000f620008000800 */
[----:B0-----:R-:W-:Y:S01]  /*0080*/  IADD3 R6, P0, PT, R1, UR4, RZ ;  /* 0x0000000401067c10 */ /* 0x001fe2000ff1e0ff */
[----:B----4-:R-:W-:Y:S01]  /*0090*/  IMAD.U32 R4, RZ, RZ, UR6 ;  /* 0x00000006ff047e24 */ /* 0x010fe2000f8e00ff */
[----:B------:R-:W-:-:S03]  /*00a0*/  MOV R5, UR7 ;  /* 0x0000000700057c02 */ /* 0x000fc60008000f00 */
[----:B-----5:R-:W-:Y:S01]  /*00b0*/  IMAD.X R7, RZ, RZ, UR5, P0 ;  /* 0x00000005ff077e24 */ /* 0x020fe200080e06ff */
[----:B-1----:R2:W-:Y:S07]  /*00c0*/  STL [R1], R8 ;  /* 0x0000000801007387 */ /* 0x0025ee0000100800 */
[----:B------:R-:W-:-:S07]  /*00d0*/  LEPC R20, `(.L_x_0) ;  /* 0x000000001014794e */ /* 0x000fce0000000000 */
[----:B--23--:R-:W-:Y:S05]  /*00e0*/  CALL.ABS.NOINC R2 ;  /* 0x0000000002007343 */ /* 0x00cfea0003c00000 */
.L_x_0:
[----:B------:R-:W-:Y:S05]  /*00f0*/  EXIT ;  /* 0x000000000000794d */ /* 0x000fea0003800000 */
.L_x_1:
[----:B------:R-:W-:-:S00]  /*0100*/  BRA `(.L_x_1) ;  /* 0xfffffffc00fc7947 */ /* 0x000fc0000383ffff */
[----:B------:R-:W-:-:S00]  /*0110*/  NOP ;  /* 0x0000000000007918 */ /* 0x000fc00000000000 */
        /* <DEDUP_REMOVED lines=14> */
.L_x_2:


//--------------------- .nv.global.init           --------------------------
	.section	.nv.global.init,"aw",@progbits
.nv.global.init:
	.type		$str,@object
	.size		$str,(.L_0 - $str)
$str:
        /*0000*/ 	.byte	0x48, 0x65, 0x6c, 0x6c, 0x6f, 0x20, 0x43, 0x75, 0x64, 0x61, 0x20, 0x38, 0x2e, 0x30, 0x21, 0x28
        /*0010*/ 	.byte	0x46, 0x72, 0x6f, 0x6d, 0x20, 0x47, 0x50, 0x55, 0x20, 0x74, 0x68, 0x72, 0x65, 0x61, 0x64, 0x20
        /*0020*/ 	.byte	0x6e, 0x6f, 0x3a, 0x20, 0x25, 0x64, 0x29, 0x0a, 0x00
.L_0:


//--------------------- .nv.shared.reserved.0     --------------------------
	.section	.nv.shared.reserved.0,"aw",@nobits
	.weak		__nv_reservedSMEM_offset_0_alias
	.size		__nv_reservedSMEM_offset_0_alias, 0, 64
	.other		__nv_reservedSMEM_offset_0_alias,@"STO_CUDA_RESERVED_SHARED STV_DEFAULT"
__nv_reservedSMEM_offset_0_alias:
	.zero		0
	.zero		64


//--------------------- .nv.constant0._Z12helloFromGPUv --------------------------
	.section	.nv.constant0._Z12helloFromGPUv,"a",@progbits
	.sectionflags	@""
	.align	4
.nv.constant0._Z12helloFromGPUv:
	.zero		896


//--------------------- SYMBOLS --------------------------

	.type		.nv.reservedSmem.offset0,@object
	.size		.nv.reservedSmem.offset0,0x4
	.type		vprintf,@function
